//
// Generated by NVIDIA NVVM Compiler
//
// Compiler Build ID: CL-36424714
// Cuda compilation tools, release 13.0, V13.0.88
// Based on NVVM 20.0.0
//

.version 9.0
.target sm_100
.address_size 64

	// .globl	default_function_kernel

.visible .entry default_function_kernel(
	.param .u64 .ptr .align 1 default_function_kernel_param_0,
	.param .u64 .ptr .align 1 default_function_kernel_param_1
)
.maxntid 35
{
	.reg .b32 	%r<4>;
	.reg .b32 	%f<4>;
	.reg .b64 	%rd<8>;

	ld.param.u64 	%rd1, [default_function_kernel_param_0];
	ld.param.u64 	%rd2, [default_function_kernel_param_1];
	cvta.to.global.u64 	%rd3, %rd1;
	cvta.to.global.u64 	%rd4, %rd2;
	mov.u32 	%r1, %ctaid.x;
	mov.u32 	%r2, %tid.x;
	mad.lo.s32 	%r3, %r1, 35, %r2;
	mul.wide.u32 	%rd5, %r3, 4;
	add.s64 	%rd6, %rd4, %rd5;
	ld.global.nc.f32 	%f1, [%rd6];
	sqrt.rn.f32 	%f2, %f1;
	rcp.rn.f32 	%f3, %f2;
	add.s64 	%rd7, %rd3, %rd5;
	st.global.f32 	[%rd7], %f3;
	ret;

}


// ===== COMPILED SASS (sm_100) =====

	.target	sm_100

	.elftype	@"ET_EXEC"


//--------------------- .note.nv.tkinfo           --------------------------
	.section	.note.nv.tkinfo,"",@"SHT_NOTE"
	.sectionflags	@"SHF_NOTE_NV_TKINFO"
	.tkinfo
        /*0018*/ 	.word	0x00000002
        /*0030*/ 	.string	""
        /*0030*/ 	.string	"ptxas"
        /*0030*/ 	.string	"Cuda compilation tools, release 13.0, V13.0.88"
        /*0030*/ 	.string	"Build cuda_13.0.r13.0/compiler.36424714_0"
        /*0030*/ 	.string	"-arch sm_100 -m 64 "



//--------------------- .note.nv.cuinfo           --------------------------
	.section	.note.nv.cuinfo,"",@"SHT_NOTE"
	.sectionflags	@"SHF_NOTE_NV_CUINFO"
        /*0018*/ 	.short	0x0002
        /*001a*/ 	.short	0x0064
        /*001c*/ 	.short	0x0082
	.zero		2


//--------------------- .nv.info                  --------------------------
	.section	.nv.info,"",@"SHT_CUDA_INFO"
	.align	4


	//----- nvinfo : EIATTR_REGCOUNT
	.align		4
        /*0000*/ 	.byte	0x04, 0x2f
        /*0002*/ 	.short	(.L_1 - .L_0)
	.align		4
.L_0:
        /*0004*/ 	.word	index@(default_function_kernel)
        /*0008*/ 	.word	0x0000000e


	//----- nvinfo : EIATTR_FRAME_SIZE
	.align		4
.L_1:
        /*000c*/ 	.byte	0x04, 0x11
        /*000e*/ 	.short	(.L_3 - .L_2)
	.align		4
.L_2:
        /*0010*/ 	.word	index@($__internal_1_$__cuda_sm20_sqrt_rn_f32_slowpath)
        /*0014*/ 	.word	0x00000000


	//----- nvinfo : EIATTR_FRAME_SIZE
	.align		4
.L_3:
        /*0018*/ 	.byte	0x04, 0x11
        /*001a*/ 	.short	(.L_5 - .L_4)
	.align		4
.L_4:
        /*001c*/ 	.word	index@($__internal_0_$__cuda_sm20_rcp_rn_f32_slowpath)
        /*0020*/ 	.word	0x00000000


	//----- nvinfo : EIATTR_FRAME_SIZE
	.align		4
.L_5:
        /*0024*/ 	.byte	0x04, 0x11
        /*0026*/ 	.short	(.L_7 - .L_6)
	.align		4
.L_6:
        /*0028*/ 	.word	index@(default_function_kernel)
        /*002c*/ 	.word	0x00000000


	//----- nvinfo : EIATTR_MIN_STACK_SIZE
	.align		4
.L_7:
        /*0030*/ 	.byte	0x04, 0x12
        /*0032*/ 	.short	(.L_9 - .L_8)
	.align		4
.L_8:
        /*0034*/ 	.word	index@(default_function_kernel)
        /*0038*/ 	.word	0x00000000
.L_9:


//--------------------- .nv.compat                --------------------------
	.section	.nv.compat,"",@"SHT_CUDA_COMPAT_INFO"
	.align	4
        /*0000*/ 	.byte	0x02, 0x09, 0x00, 0x00, 0x02, 0x02, 0x01, 0x00, 0x02, 0x05, 0x05, 0x00, 0x03, 0x07, 0x01, 0x01
        /*0010*/ 	.byte	0x02, 0x03, 0x00, 0x00, 0x02, 0x06, 0x01, 0x00, 0x04, 0x0b, 0x08, 0x00, 0x01, 0x00, 0x00, 0x00
        /*0020*/ 	.byte	0x00, 0x00, 0x00, 0x00


//--------------------- .nv.info.default_function_kernel --------------------------
	.section	.nv.info.default_function_kernel,"",@"SHT_CUDA_INFO"
	.sectionflags	@""
	.align	4


	//----- nvinfo : EIATTR_CUDA_API_VERSION
	.align		4
        /*0000*/ 	.byte	0x04, 0x37
        /*0002*/ 	.short	(.L_11 - .L_10)
.L_10:
        /*0004*/ 	.word	0x00000082


	//----- nvinfo : EIATTR_KPARAM_INFO
	.align		4
.L_11:
        /*0008*/ 	.byte	0x04, 0x17
        /*000a*/ 	.short	(.L_13 - .L_12)
.L_12:
        /*000c*/ 	.word	0x00000000
        /*0010*/ 	.short	0x0001
        /*0012*/ 	.short	0x0008
        /*0014*/ 	.byte	0x00, 0xf5, 0x21, 0x00


	//----- nvinfo : EIATTR_KPARAM_INFO
	.align		4
.L_13:
        /*0018*/ 	.byte	0x04, 0x17
        /*001a*/ 	.short	(.L_15 - .L_14)
.L_14:
        /*001c*/ 	.word	0x00000000
        /*0020*/ 	.short	0x0000
        /*0022*/ 	.short	0x0000
        /*0024*/ 	.byte	0x00, 0xf5, 0x21, 0x00


	//----- nvinfo : EIATTR_SPARSE_MMA_MASK
	.align		4
.L_15:
        /*0028*/ 	.byte	0x03, 0x50
        /*002a*/ 	.short	0x0000


	//----- nvinfo : EIATTR_MAXREG_COUNT
	.align		4
        /*002c*/ 	.byte	0x03, 0x1b
        /*002e*/ 	.short	0x00ff


	//----- nvinfo : EIATTR_MERCURY_ISA_VERSION
	.align		4
        /*0030*/ 	.byte	0x03, 0x5f
        /*0032*/ 	.short	0x0101


	//----- nvinfo : EIATTR_VRC_CTA_INIT_COUNT
	.align		4
        /*0034*/ 	.byte	0x02, 0x4a
	.zero		1
	.zero		1


	//----- nvinfo : EIATTR_EXIT_INSTR_OFFSETS
	.align		4
        /*0038*/ 	.byte	0x04, 0x1c
        /*003a*/ 	.short	(.L_17 - .L_16)


	//   ....[0]....
.L_16:
        /*003c*/ 	.word	0x00000250


	//----- nvinfo : EIATTR_MAX_THREADS
	.align		4
.L_17:
        /*0040*/ 	.byte	0x04, 0x05
        /*0042*/ 	.short	(.L_19 - .L_18)
.L_18:
        /*0044*/ 	.word	0x00000023
        /*0048*/ 	.word	0x00000001
        /*004c*/ 	.word	0x00000001


	//----- nvinfo : EIATTR_CRS_STACK_SIZE
	.align		4
.L_19:
        /*0050*/ 	.byte	0x04, 0x1e
        /*0052*/ 	.short	(.L_21 - .L_20)
.L_20:
        /*0054*/ 	.word	0x00000000


	//----- nvinfo : EIATTR_CBANK_PARAM_SIZE
	.align		4
.L_21:
        /*0058*/ 	.byte	0x03, 0x19
        /*005a*/ 	.short	0x0010


	//----- nvinfo : EIATTR_PARAM_CBANK
	.align		4
        /*005c*/ 	.byte	0x04, 0x0a
        /*005e*/ 	.short	(.L_23 - .L_22)
	.align		4
.L_22:
        /*0060*/ 	.word	index@(.nv.constant0.default_function_kernel)
        /*0064*/ 	.short	0x0380
        /*0066*/ 	.short	0x0010


	//----- nvinfo : EIATTR_SW_WAR
	.align		4
.L_23:
        /*0068*/ 	.byte	0x04, 0x36
        /*006a*/ 	.short	(.L_25 - .L_24)
.L_24:
        /*006c*/ 	.word	0x00000008
.L_25:


//--------------------- .nv.callgraph             --------------------------
	.section	.nv.callgraph,"",@"SHT_CUDA_CALLGRAPH"
	.align	4
	.sectionentsize	8
	.align		4
        /*0000*/ 	.word	0x00000000
	.align		4
        /*0004*/ 	.word	0xffffffff
	.align		4
        /*0008*/ 	.word	0x00000000
	.align		4
        /*000c*/ 	.word	0xfffffffe
	.align		4
        /*0010*/ 	.word	0x00000000
	.align		4
        /*0014*/ 	.word	0xfffffffd
	.align		4
        /*0018*/ 	.word	0x00000000
	.align		4
        /*001c*/ 	.word	0xfffffffc


//--------------------- .text.default_function_kernel --------------------------
	.section	.text.default_function_kernel,"ax",@progbits
	.align	128
        .global         default_function_kernel
        .type           default_function_kernel,@function
        .size           default_function_kernel,(.L_x_13 - default_function_kernel)
        .other          default_function_kernel,@"STO_CUDA_ENTRY STV_DEFAULT"
default_function_kernel:
.text.default_function_kernel:
[----:B------:R-:W-:Y:S01]  /*0000*/  LDC R1, c[0x0][0x37c] ;  /* 0x0000df00ff017b82 */ /* 0x000fe20000000800 */
[----:B------:R-:W0:Y:S07]  /*0010*/  S2R R3, SR_CTAID.X ;  /* 0x0000000000037919 */ /* 0x000e2e0000002500 */
[----:B------:R-:W1:Y:S01]  /*0020*/  LDC.64 R4, c[0x0][0x388] ;  /* 0x0000e200ff047b82 */ /* 0x000e620000000a00 */
[----:B------:R-:W2:Y:S01]  /*0030*/  LDCU.64 UR4, c[0x0][0x358] ;  /* 0x00006b00ff0477ac */ /* 0x000ea20008000a00 */
[----:B------:R-:W0:Y:S02]  /*0040*/  S2R R0, SR_TID.X ;  /* 0x0000000000007919 */ /* 0x000e240000002100 */
[----:B0-----:R-:W-:-:S04]  /*0050*/  IMAD R3, R3, 0x23, R0 ;  /* 0x0000002303037824 */ /* 0x001fc800078e0200 */
[----:B-1----:R-:W-:-:S05]  /*0060*/  IMAD.WIDE.U32 R4, R3, 0x4, R4 ;  /* 0x0000000403047825 */ /* 0x002fca00078e0004 */
[----:B--2---:R-:W2:Y:S01]  /*0070*/  LDG.E.CONSTANT R0, desc[UR4][R4.64] ;  /* 0x0000000404007981 */ /* 0x004ea2000c1e9900 */
[----:B------:R-:W-:Y:S01]  /*0080*/  BSSY.RECONVERGENT B0, `(.L_x_0) ;  /* 0x000000c000007945 */ /* 0x000fe20003800200 */
[----:B--2---:R-:W-:Y:S01]  /*0090*/  VIADD R2, R0, 0xf3000000 ;  /* 0xf300000000027836 */ /* 0x004fe20000000000 */
[----:B------:R0:W1:Y:S04]  /*00a0*/  MUFU.RSQ R7, R0 ;  /* 0x0000000000077308 */ /* 0x0000680000001400 */
[----:B------:R-:W-:-:S13]  /*00b0*/  ISETP.GT.U32.AND P0, PT, R2, 0x727fffff, PT ;  /* 0x727fffff0200780c */ /* 0x000fda0003f04070 */
[----:B01----:R-:W-:Y:S05]  /*00c0*/  @!P0 BRA `(.L_x_1) ;  /* 0x00000000000c8947 */ /* 0x003fea0003800000 */
[----:B------:R-:W-:-:S07]  /*00d0*/  MOV R8, 0xf0 ;  /* 0x000000f000087802 */ /* 0x000fce0000000f00 */
[----:B------:R-:W-:Y:S05]  /*00e0*/  CALL.REL.NOINC `($__internal_1_$__cuda_sm20_sqrt_rn_f32_slowpath) ;  /* 0x0000000400307944 */ /* 0x000fea0003c00000 */
[----:B------:R-:W-:Y:S05]  /*00f0*/  BRA `(.L_x_2) ;  /* 0x0000000000107947 */ /* 0x000fea0003800000 */
.L_x_1:
[----:B------:R-:W-:Y:S01]  /*0100*/  FMUL.FTZ R5, R0, R7 ;  /* 0x0000000700057220 */ /* 0x000fe20000410000 */
[----:B------:R-:W-:-:S03]  /*0110*/  FMUL.FTZ R2, R7, 0.5 ;  /* 0x3f00000007027820 */ /* 0x000fc60000410000 */
[----:B------:R-:W-:-:S04]  /*0120*/  FFMA R0, -R5, R5, R0 ;  /* 0x0000000505007223 */ /* 0x000fc80000000100 */
[----:B------:R-:W-:-:S07]  /*0130*/  FFMA R2, R0, R2, R5 ;  /* 0x0000000200027223 */ /* 0x000fce0000000005 */
.L_x_2:
[----:B------:R-:W-:Y:S05]  /*0140*/  BSYNC.RECONVERGENT B0 ;  /* 0x0000000000007941 */ /* 0x000fea0003800200 */
.L_x_0:
[----:B------:R-:W-:Y:S01]  /*0150*/  VIADD R0, R2, 0x1800000 ;  /* 0x0180000002007836 */ /* 0x000fe20000000000 */
[----:B------:R-:W-:Y:S04]  /*0160*/  BSSY.RECONVERGENT B0, `(.L_x_3) ;  /* 0x000000b000007945 */ /* 0x000fe80003800200 */
[----:B------:R-:W-:-:S04]  /*0170*/  LOP3.LUT R0, R0, 0x7f800000, RZ, 0xc0, !PT ;  /* 0x7f80000000007812 */ /* 0x000fc800078ec0ff */
[----:B------:R-:W-:-:S13]  /*0180*/  ISETP.GT.U32.AND P0, PT, R0, 0x1ffffff, PT ;  /* 0x01ffffff0000780c */ /* 0x000fda0003f04070 */
[----:B------:R-:W-:Y:S05]  /*0190*/  @P0 BRA `(.L_x_4) ;  /* 0x00000000000c0947 */ /* 0x000fea0003800000 */
[----:B------:R-:W-:-:S07]  /*01a0*/  MOV R4, 0x1c0 ;  /* 0x000001c000047802 */ /* 0x000fce0000000f00 */
[----:B------:R-:W-:Y:S05]  /*01b0*/  CALL.REL.NOINC `($__internal_0_$__cuda_sm20_rcp_rn_f32_slowpath) ;  /* 0x0000000000287944 */ /* 0x000fea0003c00000 */
[----:B------:R-:W-:Y:S05]  /*01c0*/  BRA `(.L_x_5) ;  /* 0x0000000000107947 */ /* 0x000fea0003800000 */
.L_x_4:
[----:B------:R-:W0:Y:S02]  /*01d0*/  MUFU.RCP R7, R2 ;  /* 0x0000000200077308 */ /* 0x000e240000001000 */
[----:B0-----:R-:W-:-:S04]  /*01e0*/  FFMA R0, R7, R2, -1 ;  /* 0xbf80000007007423 */ /* 0x001fc80000000002 */
[----:B------:R-:W-:-:S04]  /*01f0*/  FADD.FTZ R0, -R0, -RZ ;  /* 0x800000ff00007221 */ /* 0x000fc80000010100 */
[----:B------:R-:W-:-:S07]  /*0200*/  FFMA R7, R7, R0, R7 ;  /* 0x0000000007077223 */ /* 0x000fce0000000007 */
.L_x_5:
[----:B------:R-:W-:Y:S05]  /*0210*/  BSYNC.RECONVERGENT B0 ;  /* 0x0000000000007941 */ /* 0x000fea0003800200 */
.L_x_3:
[----:B------:R-:W0:Y:S02]  /*0220*/  LDC.64 R4, c[0x0][0x380] ;  /* 0x0000e000ff047b82 */ /* 0x000e240000000a00 */
[----:B0-----:R-:W-:-:S05]  /*0230*/  IMAD.WIDE.U32 R2, R3, 0x4, R4 ;  /* 0x0000000403027825 */ /* 0x001fca00078e0004 */
[----:B------:R-:W-:Y:S01]  /*0240*/  STG.E desc[UR4][R2.64], R7 ;  /* 0x0000000702007986 */ /* 0x000fe2000c101904 */
[----:B------:R-:W-:Y:S05]  /*0250*/  EXIT ;  /* 0x000000000000794d */ /* 0x000fea0003800000 */
        .weak           $__internal_0_$__cuda_sm20_rcp_rn_f32_slowpath
        .type           $__internal_0_$__cuda_sm20_rcp_rn_f32_slowpath,@function
        .size           $__internal_0_$__cuda_sm20_rcp_rn_f32_slowpath,($__internal_1_$__cuda_sm20_sqrt_rn_f32_slowpath - $__internal_0_$__cuda_sm20_rcp_rn_f32_slowpath)
$__internal_0_$__cuda_sm20_rcp_rn_f32_slowpath:
[----:B------:R-:W-:Y:S01]  /*0260*/  SHF.L.U32 R0, R2, 0x1, RZ ;  /* 0x0000000102007819 */ /* 0x000fe200000006ff */
[----:B------:R-:W-:Y:S03]  /*0270*/  BSSY.RECONVERGENT B1, `(.L_x_6) ;  /* 0x0000030000017945 */ /* 0x000fe60003800200 */
[----:B------:R-:W-:-:S04]  /*0280*/  SHF.R.U32.HI R9, RZ, 0x18, R0 ;  /* 0x00000018ff097819 */ /* 0x000fc80000011600 */
[----:B------:R-:W-:-:S13]  /*0290*/  ISETP.NE.U32.AND P0, PT, R9, RZ, PT ;  /* 0x000000ff0900720c */ /* 0x000fda0003f05070 */
[----:B------:R-:W-:Y:S05]  /*02a0*/  @P0 BRA `(.L_x_7) ;  /* 0x0000000000280947 */ /* 0x000fea0003800000 */
[----:B------:R-:W-:-:S05]  /*02b0*/  IMAD.SHL.U32 R0, R2, 0x2, RZ ;  /* 0x0000000202007824 */ /* 0x000fca00078e00ff */
[----:B------:R-:W-:-:S13]  /*02c0*/  ISETP.NE.AND P0, PT, R0, RZ, PT ;  /* 0x000000ff0000720c */ /* 0x000fda0003f05270 */
[----:B------:R-:W-:Y:S01]  /*02d0*/  @P0 FFMA R6, R2, 1.84467440737095516160e+19, RZ ;  /* 0x5f80000002060823 */ /* 0x000fe200000000ff */
[----:B------:R-:W-:Y:S08]  /*02e0*/  @!P0 MUFU.RCP R5, R2 ;  /* 0x0000000200058308 */ /* 0x000ff00000001000 */
[----:B------:R-:W0:Y:S02]  /*02f0*/  @P0 MUFU.RCP R7, R6 ;  /* 0x0000000600070308 */ /* 0x000e240000001000 */
[----:B0-----:R-:W-:-:S04]  /*0300*/  @P0 FFMA R0, R6, R7, -1 ;  /* 0xbf80000006000423 */ /* 0x001fc80000000007 */
[----:B------:R-:W-:-:S04]  /*0310*/  @P0 FADD.FTZ R0, -R0, -RZ ;  /* 0x800000ff00000221 */ /* 0x000fc80000010100 */
[----:B------:R-:W-:-:S04]  /*0320*/  @P0 FFMA R0, R7, R0, R7 ;  /* 0x0000000007000223 */ /* 0x000fc80000000007 */
[----:B------:R-:W-:Y:S01]  /*0330*/  @P0 FFMA R5, R0, 1.84467440737095516160e+19, RZ ;  /* 0x5f80000000050823 */ /* 0x000fe200000000ff */
[----:B------:R-:W-:Y:S06]  /*0340*/  BRA `(.L_x_8) ;  /* 0x0000000000887947 */ /* 0x000fec0003800000 */
.L_x_7:
[----:B------:R-:W-:-:S05]  /*0350*/  VIADD R11, R9, 0xffffff03 ;  /* 0xffffff03090b7836 */ /* 0x000fca0000000000 */
[----:B------:R-:W-:-:S13]  /*0360*/  ISETP.GT.U32.AND P0, PT, R11, 0x1, PT ;  /* 0x000000010b00780c */ /* 0x000fda0003f04070 */
[----:B------:R-:W-:Y:S05]  /*0370*/  @P0 BRA `(.L_x_9) ;  /* 0x0000000000780947 */ /* 0x000fea0003800000 */
[----:B------:R-:W-:Y:S01]  /*0380*/  LOP3.LUT R0, R2, 0x7fffff, RZ, 0xc0, !PT ;  /* 0x007fffff02007812 */ /* 0x000fe200078ec0ff */
[----:B------:R-:W-:-:S03]  /*0390*/  HFMA2 R8, -RZ, RZ, 0, 1.78813934326171875e-07 ;  /* 0x00000003ff087431 */ /* 0x000fc600000001ff */
[----:B------:R-:W-:-:S04]  /*03a0*/  LOP3.LUT R0, R0, 0x3f800000, RZ, 0xfc, !PT ;  /* 0x3f80000000007812 */ /* 0x000fc800078efcff */
[----:B------:R-:W0:Y:S01]  /*03b0*/  MUFU.RCP R5, R0 ;  /* 0x0000000000057308 */ /* 0x000e220000001000 */
[----:B------:R-:W-:Y:S01]  /*03c0*/  SHF.L.U32 R8, R8, R11, RZ ;  /* 0x0000000b08087219 */ /* 0x000fe200000006ff */
[----:B0-----:R-:W-:-:S04]  /*03d0*/  FFMA R6, R0, R5, -1 ;  /* 0xbf80000000067423 */ /* 0x001fc80000000005 */
[----:B------:R-:W-:-:S04]  /*03e0*/  FADD.FTZ R6, -R6, -RZ ;  /* 0x800000ff06067221 */ /* 0x000fc80000010100 */
[CCC-:B------:R-:W-:Y:S01]  /*03f0*/  FFMA.RM R7, R5.reuse, R6.reuse, R5.reuse ;  /* 0x0000000605077223 */ /* 0x1c0fe20000004005 */
[----:B------:R-:W-:-:S04]  /*0400*/  FFMA.RP R6, R5, R6, R5 ;  /* 0x0000000605067223 */ /* 0x000fc80000008005 */
[C---:B------:R-:W-:Y:S02]  /*0410*/  LOP3.LUT R5, R7.reuse, 0x7fffff, RZ, 0xc0, !PT ;  /* 0x007fffff07057812 */ /* 0x040fe400078ec0ff */
[----:B------:R-:W-:Y:S02]  /*0420*/  FSETP.NEU.FTZ.AND P0, PT, R7, R6, PT ;  /* 0x000000060700720b */ /* 0x000fe40003f1d000 */
[----:B------:R-:W-:Y:S02]  /*0430*/  LOP3.LUT R5, R5, 0x800000, RZ, 0xfc, !PT ;  /* 0x0080000005057812 */ /* 0x000fe400078efcff */
[----:B------:R-:W-:Y:S02]  /*0440*/  SEL R6, RZ, 0xffffffff, !P0 ;  /* 0xffffffffff067807 */ /* 0x000fe40004000000 */
[----:B------:R-:W-:-:S03]  /*0450*/  LOP3.LUT R8, R8, R5, RZ, 0xc0, !PT ;  /* 0x0000000508087212 */ /* 0x000fc600078ec0ff */
[----:B------:R-:W-:Y:S01]  /*0460*/  IMAD.MOV R6, RZ, RZ, -R6 ;  /* 0x000000ffff067224 */ /* 0x000fe200078e0a06 */
[----:B------:R-:W-:-:S04]  /*0470*/  SHF.R.U32.HI R8, RZ, R11, R8 ;  /* 0x0000000bff087219 */ /* 0x000fc80000011608 */
[----:B------:R-:W-:Y:S02]  /*0480*/  LOP3.LUT P1, RZ, R6, R11, R5, 0xf8, !PT ;  /* 0x0000000b06ff7212 */ /* 0x000fe4000782f805 */
[C---:B------:R-:W-:Y:S02]  /*0490*/  LOP3.LUT P0, RZ, R8.reuse, 0x1, RZ, 0xc0, !PT ;  /* 0x0000000108ff7812 */ /* 0x040fe4000780c0ff */
[----:B------:R-:W-:-:S04]  /*04a0*/  LOP3.LUT P2, RZ, R8, 0x2, RZ, 0xc0, !PT ;  /* 0x0000000208ff7812 */ /* 0x000fc8000784c0ff */
[----:B------:R-:W-:Y:S02]  /*04b0*/  PLOP3.LUT P0, PT, P0, P1, P2, 0xe0, 0x0 ;  /* 0x000000000000781c */ /* 0x000fe40000703c20 */
[----:B------:R-:W-:Y:S02]  /*04c0*/  LOP3.LUT P1, RZ, R2, 0x7fffff, RZ, 0xc0, !PT ;  /* 0x007fffff02ff7812 */ /* 0x000fe4000782c0ff */
[----:B------:R-:W-:-:S04]  /*04d0*/  SEL R0, RZ, 0x1, !P0 ;  /* 0x00000001ff007807 */ /* 0x000fc80004000000 */
[----:B------:R-:W-:-:S04]  /*04e0*/  IADD3 R0, PT, PT, -R0, RZ, RZ ;  /* 0x000000ff00007210 */ /* 0x000fc80007ffe1ff */
[----:B------:R-:W-:Y:S01]  /*04f0*/  ISETP.GE.AND P0, PT, R0, RZ, PT ;  /* 0x000000ff0000720c */ /* 0x000fe20003f06270 */
[----:B------:R-:W-:-:S05]  /*0500*/  VIADD R0, R9, 0xffffff04 ;  /* 0xffffff0409007836 */ /* 0x000fca0000000000 */
[----:B------:R-:W-:-:S07]  /*0510*/  SHF.R.U32.HI R5, RZ, R0, R5 ;  /* 0x00000000ff057219 */ /* 0x000fce0000011605 */
[----:B------:R-:W-:-:S05]  /*0520*/  @!P0 IADD3 R5, PT, PT, R5, 0x1, RZ ;  /* 0x0000000105058810 */ /* 0x000fca0007ffe0ff */
[----:B------:R-:W-:-:S05]  /*0530*/  @!P1 IMAD.SHL.U32 R5, R5, 0x2, RZ ;  /* 0x0000000205059824 */ /* 0x000fca00078e00ff */
[----:B------:R-:W-:Y:S01]  /*0540*/  LOP3.LUT R5, R5, 0x80000000, R2, 0xf8, !PT ;  /* 0x8000000005057812 */ /* 0x000fe200078ef802 */
[----:B------:R-:W-:Y:S06]  /*0550*/  BRA `(.L_x_8) ;  /* 0x0000000000047947 */ /* 0x000fec0003800000 */
.L_x_9:
[----:B------:R0:W1:Y:S02]  /*0560*/  MUFU.RCP R5, R2 ;  /* 0x0000000200057308 */ /* 0x0000640000001000 */
.L_x_8:
[----:B------:R-:W-:Y:S05]  /*0570*/  BSYNC.RECONVERGENT B1 ;  /* 0x0000000000017941 */ /* 0x000fea0003800200 */
.L_x_6:
[----:B-1----:R-:W-:Y:S01]  /*0580*/  MOV R7, R5 ;  /* 0x0000000500077202 */ /* 0x002fe20000000f00 */
[----:B------:R-:W-:-:S04]  /*0590*/  IMAD.MOV.U32 R5, RZ, RZ, 0x0 ;  /* 0x00000000ff057424 */ /* 0x000fc800078e00ff */
[----:B0-----:R-:W-:Y:S05]  /*05a0*/  RET.REL.NODEC R4 `(default_function_kernel) ;  /* 0xfffffff804947950 */ /* 0x001fea0003c3ffff */
        .weak           $__internal_1_$__cuda_sm20_sqrt_rn_f32_slowpath
        .type           $__internal_1_$__cuda_sm20_sqrt_rn_f32_slowpath,@function
        .size           $__internal_1_$__cuda_sm20_sqrt_rn_f32_slowpath,(.L_x_13 - $__internal_1_$__cuda_sm20_sqrt_rn_f32_slowpath)
$__internal_1_$__cuda_sm20_sqrt_rn_f32_slowpath:
[----:B------:R-:W-:-:S13]  /*05b0*/  LOP3.LUT P0, RZ, R0, 0x7fffffff, RZ, 0xc0, !PT ;  /* 0x7fffffff00ff7812 */ /* 0x000fda000780c0ff */
[----:B------:R-:W-:Y:S01]  /*05c0*/  @!P0 MOV R2, R0 ;  /* 0x0000000000028202 */ /* 0x000fe20000000f00 */
[----:B------:R-:W-:Y:S06]  /*05d0*/  @!P0 BRA `(.L_x_10) ;  /* 0x0000000000408947 */ /* 0x000fec0003800000 */
[----:B------:R-:W-:-:S13]  /*05e0*/  FSETP.GEU.FTZ.AND P0, PT, R0, RZ, PT ;  /* 0x000000ff0000720b */ /* 0x000fda0003f1e000 */
[----:B------:R-:W-:Y:S01]  /*05f0*/  @!P0 IMAD.MOV.U32 R2, RZ, RZ, 0x7fffffff ;  /* 0x7fffffffff028424 */ /* 0x000fe200078e00ff */
[----:B------:R-:W-:Y:S06]  /*0600*/  @!P0 BRA `(.L_x_10) ;  /* 0x0000000000348947 */ /* 0x000fec0003800000 */
[----:B------:R-:W-:-:S13]  /*0610*/  FSETP.GTU.FTZ.AND P0, PT, |R0|, +INF , PT ;  /* 0x7f8000000000780b */ /* 0x000fda0003f1c200 */
[----:B------:R-:W-:Y:S01]  /*0620*/  @P0 FADD.FTZ R2, R0, 1 ;  /* 0x3f80000000020421 */ /* 0x000fe20000010000 */
[----:B------:R-:W-:Y:S06]  /*0630*/  @P0 BRA `(.L_x_10) ;  /* 0x0000000000280947 */ /* 0x000fec0003800000 */
[----:B------:R-:W-:-:S13]  /*0640*/  FSETP.NEU.FTZ.AND P0, PT, |R0|, +INF , PT ;  /* 0x7f8000000000780b */ /* 0x000fda0003f1d200 */
[----:B------:R-:W-:-:S04]  /*0650*/  @P0 FFMA R4, R0, 1.84467440737095516160e+19, RZ ;  /* 0x5f80000000040823 */ /* 0x000fc800000000ff */
[----:B------:R-:W0:Y:S02]  /*0660*/  @P0 MUFU.RSQ R5, R4 ;  /* 0x0000000400050308 */ /* 0x000e240000001400 */
[----:B0-----:R-:W-:Y:S01]  /*0670*/  @P0 FMUL.FTZ R7, R4, R5 ;  /* 0x0000000504070220 */ /* 0x001fe20000410000 */
[----:B------:R-:W-:-:S03]  /*0680*/  @P0 FMUL.FTZ R5, R5, 0.5 ;  /* 0x3f00000005050820 */ /* 0x000fc60000410000 */
[----:B------:R-:W-:-:S04]  /*0690*/  @P0 FADD.FTZ R2, -R7, -RZ ;  /* 0x800000ff07020221 */ /* 0x000fc80000010100 */
[----:B------:R-:W-:Y:S01]  /*06a0*/  @P0 FFMA R6, R7, R2, R4 ;  /* 0x0000000207060223 */ /* 0x000fe20000000004 */
[----:B------:R-:W-:-:S03]  /*06b0*/  @!P0 MOV R2, R0 ;  /* 0x0000000000028202 */ /* 0x000fc60000000f00 */
[----:B------:R-:W-:-:S04]  /*06c0*/  @P0 FFMA R5, R6, R5, R7 ;  /* 0x0000000506050223 */ /* 0x000fc80000000007 */
[----:B------:R-:W-:-:S07]  /*06d0*/  @P0 FMUL.FTZ R2, R5, 2.3283064365386962891e-10 ;  /* 0x2f80000005020820 */ /* 0x000fce0000410000 */
.L_x_10:
[----:B------:R-:W-:Y:S02]  /*06e0*/  HFMA2 R5, -RZ, RZ, 0, 0 ;  /* 0x00000000ff057431 */ /* 0x000fe400000001ff */
[----:B------:R-:W-:-:S04]  /*06f0*/  IMAD.MOV.U32 R4, RZ, RZ, R8 ;  /* 0x000000ffff047224 */ /* 0x000fc800078e0008 */
[----:B------:R-:W-:Y:S05]  /*0700*/  RET.REL.NODEC R4 `(default_function_kernel) ;  /* 0xfffffff8043c7950 */ /* 0x000fea0003c3ffff */
.L_x_11:
[----:B------:R-:W-:-:S00]  /*0710*/  BRA `(.L_x_11) ;  /* 0xfffffffc00fc7947 */ /* 0x000fc0000383ffff */
[----:B------:R-:W-:-:S00]  /*0720*/  NOP ;  /* 0x0000000000007918 */ /* 0x000fc00000000000 */
        /* <DEDUP_REMOVED lines=13> */
.L_x_13:


//--------------------- .nv.shared.reserved.0     --------------------------
	.section	.nv.shared.reserved.0,"aw",@nobits
	.weak		__nv_reservedSMEM_offset_0_alias
	.size		__nv_reservedSMEM_offset_0_alias, 0, 64
	.other		__nv_reservedSMEM_offset_0_alias,@"STO_CUDA_RESERVED_SHARED STV_DEFAULT"
__nv_reservedSMEM_offset_0_alias:
	.zero		0
	.zero		64


//--------------------- .nv.constant0.default_function_kernel --------------------------
	.section	.nv.constant0.default_function_kernel,"a",@progbits
	.sectionflags	@""
	.align	4
.nv.constant0.default_function_kernel:
	.zero		912


//--------------------- SYMBOLS --------------------------

	.type		.nv.reservedSmem.offset0,@object
	.size		.nv.reservedSmem.offset0,0x4
